	.headerflags	@"EF_CUDA_TEXMODE_UNIFIED EF_CUDA_64BIT_ADDRESS EF_CUDA_ACCELERATORS EF_CUDA_SM90 EF_CUDA_VIRTUAL_SM(EF_CUDA_SM90)"
	.elftype	@"ET_EXEC"


//--------------------- .nv.info                  --------------------------
	.section	.nv.info,"",@"SHT_CUDA_INFO"
	.align	4


	//----- nvinfo : EIATTR_REGCOUNT
	.align		4
        /*0000*/ 	.byte	0x04, 0x2f
        /*0002*/ 	.short	(.L_1 - .L_0)
	.align		4
.L_0:
        /*0004*/ 	.word	index@(triton_poi_fused_convolution_max_pool2d_with_indices_relu_14)
        /*0008*/ 	.word	0x0000000c


	//----- nvinfo : EIATTR_MIN_STACK_SIZE
	.align		4
.L_1:
        /*000c*/ 	.byte	0x04, 0x12
        /*000e*/ 	.short	(.L_3 - .L_2)
	.align		4
.L_2:
        /*0010*/ 	.word	index@(triton_poi_fused_convolution_max_pool2d_with_indices_relu_14)
        /*0014*/ 	.word	0x00000000


	//----- nvinfo : EIATTR_FRAME_SIZE
	.align		4
.L_3:
        /*0018*/ 	.byte	0x04, 0x11
        /*001a*/ 	.short	(.L_5 - .L_4)
	.align		4
.L_4:
        /*001c*/ 	.word	index@(triton_poi_fused_convolution_max_pool2d_with_indices_relu_14)
        /*0020*/ 	.word	0x00000000


	//----- nvinfo : EIATTR_MIN_STACK_SIZE
	.align		4
.L_5:
        /*0024*/ 	.byte	0x04, 0x12
        /*0026*/ 	.short	(.L_7 - .L_6)
	.align		4
.L_6:
        /*0028*/ 	.word	index@(triton_poi_fused_convolution_max_pool2d_with_indices_relu_14)
        /*002c*/ 	.word	0x00000000
.L_7:


//--------------------- .nv.info.triton_poi_fused_convolution_max_pool2d_with_indices_relu_14 --------------------------
	.section	.nv.info.triton_poi_fused_convolution_max_pool2d_with_indices_relu_14,"",@"SHT_CUDA_INFO"
	.sectionflags	@""
	.align	4


	//----- nvinfo : EIATTR_CUDA_API_VERSION
	.align		4
        /*0000*/ 	.byte	0x04, 0x37
        /*0002*/ 	.short	(.L_9 - .L_8)
.L_8:
        /*0004*/ 	.word	0x0000007c


	//----- nvinfo : EIATTR_KPARAM_INFO
	.align		4
.L_9:
        /*0008*/ 	.byte	0x04, 0x17
        /*000a*/ 	.short	(.L_11 - .L_10)
.L_10:
        /*000c*/ 	.word	0x00000000
        /*0010*/ 	.short	0x0002
        /*0012*/ 	.short	0x0010
        /*0014*/ 	.byte	0x00, 0xf0, 0x11, 0x00


	//----- nvinfo : EIATTR_KPARAM_INFO
	.align		4
.L_11:
        /*0018*/ 	.byte	0x04, 0x17
        /*001a*/ 	.short	(.L_13 - .L_12)
.L_12:
        /*001c*/ 	.word	0x00000000
        /*0020*/ 	.short	0x0001
        /*0022*/ 	.short	0x0008
        /*0024*/ 	.byte	0x00, 0xf4, 0x21, 0x00


	//----- nvinfo : EIATTR_KPARAM_INFO
	.align		4
.L_13:
        /*0028*/ 	.byte	0x04, 0x17
        /*002a*/ 	.short	(.L_15 - .L_14)
.L_14:
        /*002c*/ 	.word	0x00000000
        /*0030*/ 	.short	0x0000
        /*0032*/ 	.short	0x0000
        /*0034*/ 	.byte	0x00, 0xf4, 0x21, 0x00


	//----- nvinfo : EIATTR_SPARSE_MMA_MASK
	.align		4
.L_15:
        /*0038*/ 	.byte	0x03, 0x50
        /*003a*/ 	.short	0x0000


	//----- nvinfo : EIATTR_MAXREG_COUNT
	.align		4
        /*003c*/ 	.byte	0x03, 0x1b
        /*003e*/ 	.short	0x00ff


	//----- nvinfo : EIATTR_EXIT_INSTR_OFFSETS
	.align		4
        /*0040*/ 	.byte	0x04, 0x1c
        /*0042*/ 	.short	(.L_17 - .L_16)


	//   ....[0]....
.L_16:
        /*0044*/ 	.word	0x00000190


	//----- nvinfo : EIATTR_REQNTID
	.align		4
.L_17:
        /*0048*/ 	.byte	0x04, 0x10
        /*004a*/ 	.short	(.L_19 - .L_18)
.L_18:
        /*004c*/ 	.word	0x00000100
        /*0050*/ 	.word	0x00000001
        /*0054*/ 	.word	0x00000001


	//----- nvinfo : EIATTR_CBANK_PARAM_SIZE
	.align		4
.L_19:
        /*0058*/ 	.byte	0x03, 0x19
        /*005a*/ 	.short	0x0014


	//----- nvinfo : EIATTR_PARAM_CBANK
	.align		4
        /*005c*/ 	.byte	0x04, 0x0a
        /*005e*/ 	.short	(.L_21 - .L_20)
	.align		4
.L_20:
        /*0060*/ 	.word	index@(.nv.constant0.triton_poi_fused_convolution_max_pool2d_with_indices_relu_14)
        /*0064*/ 	.short	0x0210
        /*0066*/ 	.short	0x0014


	//----- nvinfo : EIATTR_SW_WAR
	.align		4
.L_21:
        /*0068*/ 	.byte	0x04, 0x36
        /*006a*/ 	.short	(.L_23 - .L_22)
.L_22:
        /*006c*/ 	.word	0x00000008
.L_23:


//--------------------- .nv.callgraph             --------------------------
	.section	.nv.callgraph,"",@"SHT_CUDA_CALLGRAPH"
	.align	4
	.sectionentsize	8
	.align		4
        /*0000*/ 	.word	0x00000000
	.align		4
        /*0004*/ 	.word	0xffffffff
	.align		4
        /*0008*/ 	.word	0x00000000
	.align		4
        /*000c*/ 	.word	0xfffffffe
	.align		4
        /*0010*/ 	.word	0x00000000
	.align		4
        /*0014*/ 	.word	0xfffffffd
	.align		4
        /*0018*/ 	.word	0x00000000
	.align		4
        /*001c*/ 	.word	0xfffffffc


//--------------------- .text.triton_poi_fused_convolution_max_pool2d_with_indices_relu_14 --------------------------
	.section	.text.triton_poi_fused_convolution_max_pool2d_with_indices_relu_14,"ax",@progbits
	.align	128
        .global         triton_poi_fused_convolution_max_pool2d_with_indices_relu_14
        .type           triton_poi_fused_convolution_max_pool2d_with_indices_relu_14,@function
        .size           triton_poi_fused_convolution_max_pool2d_with_indices_relu_14,(.L_x_1 - triton_poi_fused_convolution_max_pool2d_with_indices_relu_14)
        .other          triton_poi_fused_convolution_max_pool2d_with_indices_relu_14,@"STO_CUDA_ENTRY STV_DEFAULT"
triton_poi_fused_convolution_max_pool2d_with_indices_relu_14:
.text.triton_poi_fused_convolution_max_pool2d_with_indices_relu_14:
[----:B------:R-:W-:Y:S01]  /*0000*/  LDC R1, c[0x0][0x28] ;  /* 0x00000a00ff017b82 */ /* 0x000fe20000000800 */
[----:B------:R-:W1:Y:S07]  /*0010*/  S2R R0, SR_TID.X ;  /* 0x0000000000007919 */ /* 0x000e6e0000002100 */
[----:B------:R-:W2:Y:S01]  /*0020*/  LDC.64 R4, c[0x0][0x218] ;  /* 0x00008600ff047b82 */ /* 0x000ea20000000a00 */
[----:B------:R-:W-:Y:S01]  /*0030*/  ULDC.64 UR4, c[0x0][0x208] ;  /* 0x0000820000047ab9 */ /* 0x000fe20000000a00 */
[----:B------:R-:W3:Y:S06]  /*0040*/  S2R R7, SR_CTAID.X ;  /* 0x0000000000077919 */ /* 0x000eec0000002500 */
[----:B------:R-:W4:Y:S01]  /*0050*/  LDC.64 R2, c[0x0][0x210] ;  /* 0x00008400ff027b82 */ /* 0x000f220000000a00 */
[----:B-1----:R-:W-:Y:S01]  /*0060*/  IMAD.SHL.U32 R0, R0, 0x2, RZ ;  /* 0x0000000200007824 */ /* 0x002fe200078e00ff */
[----:B---3--:R-:W-:-:S04]  /*0070*/  SHF.R.S32.HI R6, RZ, 0x16, R7 ;  /* 0x00000016ff067819 */ /* 0x008fc80000011407 */
[----:B------:R-:W-:-:S05]  /*0080*/  LOP3.LUT R0, R0, 0x1fe, RZ, 0xc0, !PT ;  /* 0x000001fe00007812 */ /* 0x000fca00078ec0ff */
[----:B------:R-:W-:Y:S01]  /*0090*/  IMAD R7, R7, 0x200, R0 ;  /* 0x0000020007077824 */ /* 0x000fe200078e0200 */
[----:B------:R-:W-:-:S03]  /*00a0*/  SGXT R0, R6, 0x1 ;  /* 0x000000010600781a */ /* 0x000fc60000000200 */
[----:B----4-:R-:W-:Y:S01]  /*00b0*/  IMAD.WIDE R2, R7, 0x4, R2 ;  /* 0x0000000407027825 */ /* 0x010fe200078e0202 */
[----:B------:R-:W-:-:S04]  /*00c0*/  LEA.HI R0, R0, R7, RZ, 0x9 ;  /* 0x0000000700007211 */ /* 0x000fc800078f48ff */
[----:B------:R-:W-:-:S05]  /*00d0*/  LOP3.LUT R0, R0, 0xfffffe00, RZ, 0xc0, !PT ;  /* 0xfffffe0000007812 */ /* 0x000fca00078ec0ff */
[----:B------:R-:W-:Y:S02]  /*00e0*/  IMAD.IADD R9, R7, 0x1, -R0 ;  /* 0x0000000107097824 */ /* 0x000fe400078e0a00 */
[----:B------:R-:W3:Y:S02]  /*00f0*/  LDG.E.64 R6, desc[UR4][R2.64] ;  /* 0x0000000402067981 */ /* 0x000ee4000c1e1b00 */
[----:B--2---:R-:W-:-:S06]  /*0100*/  IMAD.WIDE R4, R9, 0x4, R4 ;  /* 0x0000000409047825 */ /* 0x004fcc00078e0204 */
[----:B------:R-:W3:Y:S02]  /*0110*/  LDG.E.EL.64 R4, desc[UR4][R4.64] ;  /* 0x0000000404047981 */ /* 0x000ee4000c2e1b00 */
[C---:B---3--:R-:W-:Y:S01]  /*0120*/  FSETP.GEU.AND P0, PT, R6.reuse, -R4, PT ;  /* 0x800000040600720b */ /* 0x048fe20003f0e000 */
[----:B------:R-:W-:Y:S01]  /*0130*/  FADD R6, R6, R4 ;  /* 0x0000000406067221 */ /* 0x000fe20000000000 */
[C---:B------:R-:W-:Y:S01]  /*0140*/  FADD R0, R7.reuse, R5 ;  /* 0x0000000507007221 */ /* 0x040fe20000000000 */
[----:B------:R-:W-:-:S03]  /*0150*/  FSETP.GEU.AND P1, PT, R7, -R5, PT ;  /* 0x800000050700720b */ /* 0x000fc60003f2e000 */
[----:B------:R-:W-:Y:S02]  /*0160*/  FSEL R6, R6, RZ, P0 ;  /* 0x000000ff06067208 */ /* 0x000fe40000000000 */
[----:B------:R-:W-:-:S05]  /*0170*/  FSEL R7, R0, RZ, P1 ;  /* 0x000000ff00077208 */ /* 0x000fca0000800000 */
[----:B------:R-:W-:Y:S01]  /*0180*/  STG.E.64 desc[UR4][R2.64], R6 ;  /* 0x0000000602007986 */ /* 0x000fe2000c101b04 */
[----:B------:R-:W-:Y:S05]  /*0190*/  EXIT ;  /* 0x000000000000794d */ /* 0x000fea0003800000 */
.L_x_0:
[----:B------:R-:W-:-:S00]  /*01a0*/  BRA `(.L_x_0) ;  /* 0xfffffffc00fc7947 */ /* 0x000fc0000383ffff */
[----:B------:R-:W-:-:S00]  /*01b0*/  NOP ;  /* 0x0000000000007918 */ /* 0x000fc00000000000 */
        /* <DEDUP_REMOVED lines=12> */
.L_x_1:


//--------------------- .nv.constant0.triton_poi_fused_convolution_max_pool2d_with_indices_relu_14 --------------------------
	.section	.nv.constant0.triton_poi_fused_convolution_max_pool2d_with_indices_relu_14,"a",@progbits
	.sectionflags	@""
	.align	4
.nv.constant0.triton_poi_fused_convolution_max_pool2d_with_indices_relu_14:
	.zero		548
